//
// Generated by NVIDIA NVVM Compiler
//
// Compiler Build ID: CL-36424714
// Cuda compilation tools, release 13.0, V13.0.88
// Based on NVVM 20.0.0
//

.version 9.0
.target sm_100
.address_size 64

	// .globl	_Z20traverse_device_dataPi
.extern .func  (.param .b32 func_retval0) vprintf
(
	.param .b64 vprintf_param_0,
	.param .b64 vprintf_param_1
)
;
.global .align 1 .b8 $str[4] = {37, 100, 32};

.visible .entry _Z20traverse_device_dataPi(
	.param .u64 .ptr .align 1 _Z20traverse_device_dataPi_param_0
)
{
	.local .align 8 .b8 	__local_depot0[8];
	.reg .b64 	%SP;
	.reg .b64 	%SPL;
	.reg .b32 	%r<13>;
	.reg .b64 	%rd<9>;

	mov.u64 	%SPL, __local_depot0;
	cvta.local.u64 	%SP, %SPL;
	ld.param.u64 	%rd1, [_Z20traverse_device_dataPi_param_0];
	cvta.to.global.u64 	%rd2, %rd1;
	add.u64 	%rd3, %SP, 0;
	add.u64 	%rd4, %SPL, 0;
	mov.u32 	%r1, %tid.x;
	mov.u32 	%r2, %ctaid.x;
	mov.u32 	%r3, %ntid.x;
	mov.u32 	%r4, %tid.y;
	mov.u32 	%r5, %ctaid.y;
	mov.u32 	%r6, %ntid.y;
	add.s32 	%r7, %r2, %r4;
	mad.lo.s32 	%r8, %r5, %r6, %r7;
	mad.lo.s32 	%r9, %r8, %r3, %r1;
	mul.wide.s32 	%rd5, %r9, 4;
	add.s64 	%rd6, %rd2, %rd5;
	ld.global.u32 	%r10, [%rd6];
	st.local.u32 	[%rd4], %r10;
	mov.u64 	%rd7, $str;
	cvta.global.u64 	%rd8, %rd7;
	{ // callseq 0, 0
	.param .b64 param0;
	st.param.b64 	[param0], %rd8;
	.param .b64 param1;
	st.param.b64 	[param1], %rd3;
	.param .b32 retval0;
	call.uni (retval0), 
	vprintf, 
	(
	param0, 
	param1
	);
	ld.param.b32 	%r11, [retval0];
	} // callseq 0
	ret;

}
	// .globl	_Z17matrix_operationsPiS_S_S_iii
.visible .entry _Z17matrix_operationsPiS_S_S_iii(
	.param .u64 .ptr .align 1 _Z17matrix_operationsPiS_S_S_iii_param_0,
	.param .u64 .ptr .align 1 _Z17matrix_operationsPiS_S_S_iii_param_1,
	.param .u64 .ptr .align 1 _Z17matrix_operationsPiS_S_S_iii_param_2,
	.param .u64 .ptr .align 1 _Z17matrix_operationsPiS_S_S_iii_param_3,
	.param .u32 _Z17matrix_operationsPiS_S_S_iii_param_4,
	.param .u32 _Z17matrix_operationsPiS_S_S_iii_param_5,
	.param .u32 _Z17matrix_operationsPiS_S_S_iii_param_6
)
{
	.reg .pred 	%p<19>;
	.reg .b32 	%r<204>;
	.reg .b64 	%rd<66>;

	ld.param.u64 	%rd8, [_Z17matrix_operationsPiS_S_S_iii_param_0];
	ld.param.u64 	%rd9, [_Z17matrix_operationsPiS_S_S_iii_param_1];
	ld.param.u64 	%rd10, [_Z17matrix_operationsPiS_S_S_iii_param_2];
	ld.param.u64 	%rd11, [_Z17matrix_operationsPiS_S_S_iii_param_3];
	ld.param.u32 	%r70, [_Z17matrix_operationsPiS_S_S_iii_param_4];
	ld.param.u32 	%r71, [_Z17matrix_operationsPiS_S_S_iii_param_5];
	ld.param.u32 	%r72, [_Z17matrix_operationsPiS_S_S_iii_param_6];
	cvta.to.global.u64 	%rd1, %rd9;
	cvta.to.global.u64 	%rd2, %rd8;
	cvta.to.global.u64 	%rd3, %rd11;
	cvta.to.global.u64 	%rd4, %rd10;
	setp.lt.s32 	%p1, %r71, 1;
	@%p1 bra 	$L__BB1_27;
	mov.u32 	%r73, %ntid.x;
	mov.u32 	%r74, %ctaid.x;
	mov.u32 	%r75, %tid.x;
	mad.lo.s32 	%r76, %r74, %r73, %r75;
	setp.lt.s32 	%p2, %r70, 1;
	mul.lo.s32 	%r1, %r70, %r76;
	mul.lo.s32 	%r2, %r72, %r76;
	@%p2 bra 	$L__BB1_15;
	and.b32  	%r3, %r70, 7;
	and.b32  	%r4, %r70, 2147483640;
	and.b32  	%r5, %r70, 1;
	neg.s32 	%r6, %r4;
	shl.b32 	%r7, %r71, 3;
	mul.lo.s32 	%r8, %r71, 3;
	mul.lo.s32 	%r9, %r71, 6;
	mul.lo.s32 	%r10, %r71, 7;
	mov.b32 	%r177, 0;
	mul.wide.u32 	%rd41, %r7, 4;
$L__BB1_3:
	setp.lt.u32 	%p11, %r70, 8;
	mov.b32 	%r192, 0;
	mov.u32 	%r197, %r192;
	@%p11 bra 	$L__BB1_6;
	add.s32 	%r185, %r71, %r177;
	shl.b32 	%r117, %r71, 1;
	add.s32 	%r184, %r117, %r177;
	add.s32 	%r183, %r8, %r177;
	shl.b32 	%r118, %r71, 2;
	add.s32 	%r182, %r118, %r177;
	mad.lo.s32 	%r181, %r71, 5, %r177;
	add.s32 	%r180, %r9, %r177;
	add.s32 	%r179, %r10, %r177;
	mul.wide.u32 	%rd24, %r177, 4;
	add.s64 	%rd65, %rd1, %rd24;
	mov.b32 	%r197, 0;
	mov.u32 	%r178, %r1;
	mov.u32 	%r186, %r6;
$L__BB1_5:
	.pragma "nounroll";
	mul.wide.s32 	%rd25, %r178, 4;
	add.s64 	%rd26, %rd2, %rd25;
	ld.global.u32 	%r119, [%rd26];
	ld.global.u32 	%r120, [%rd65];
	mad.lo.s32 	%r121, %r120, %r119, %r197;
	ld.global.u32 	%r122, [%rd26+4];
	mul.wide.u32 	%rd27, %r185, 4;
	add.s64 	%rd28, %rd1, %rd27;
	ld.global.u32 	%r123, [%rd28];
	mad.lo.s32 	%r124, %r123, %r122, %r121;
	ld.global.u32 	%r125, [%rd26+8];
	mul.wide.u32 	%rd29, %r184, 4;
	add.s64 	%rd30, %rd1, %rd29;
	ld.global.u32 	%r126, [%rd30];
	mad.lo.s32 	%r127, %r126, %r125, %r124;
	ld.global.u32 	%r128, [%rd26+12];
	mul.wide.u32 	%rd31, %r183, 4;
	add.s64 	%rd32, %rd1, %rd31;
	ld.global.u32 	%r129, [%rd32];
	mad.lo.s32 	%r130, %r129, %r128, %r127;
	ld.global.u32 	%r131, [%rd26+16];
	mul.wide.u32 	%rd33, %r182, 4;
	add.s64 	%rd34, %rd1, %rd33;
	ld.global.u32 	%r132, [%rd34];
	mad.lo.s32 	%r133, %r132, %r131, %r130;
	ld.global.u32 	%r134, [%rd26+20];
	mul.wide.u32 	%rd35, %r181, 4;
	add.s64 	%rd36, %rd1, %rd35;
	ld.global.u32 	%r135, [%rd36];
	mad.lo.s32 	%r136, %r135, %r134, %r133;
	ld.global.u32 	%r137, [%rd26+24];
	mul.wide.u32 	%rd37, %r180, 4;
	add.s64 	%rd38, %rd1, %rd37;
	ld.global.u32 	%r138, [%rd38];
	mad.lo.s32 	%r139, %r138, %r137, %r136;
	ld.global.u32 	%r140, [%rd26+28];
	mul.wide.u32 	%rd39, %r179, 4;
	add.s64 	%rd40, %rd1, %rd39;
	ld.global.u32 	%r141, [%rd40];
	mad.lo.s32 	%r197, %r141, %r140, %r139;
	add.s32 	%r186, %r186, 8;
	add.s32 	%r185, %r185, %r7;
	add.s32 	%r184, %r184, %r7;
	add.s32 	%r183, %r183, %r7;
	add.s32 	%r182, %r182, %r7;
	add.s32 	%r181, %r181, %r7;
	add.s32 	%r180, %r180, %r7;
	add.s32 	%r179, %r179, %r7;
	add.s64 	%rd65, %rd65, %rd41;
	add.s32 	%r178, %r178, 8;
	setp.ne.s32 	%p12, %r186, 0;
	mov.u32 	%r192, %r4;
	@%p12 bra 	$L__BB1_5;
$L__BB1_6:
	setp.eq.s32 	%p13, %r3, 0;
	@%p13 bra 	$L__BB1_14;
	add.s32 	%r143, %r3, -1;
	setp.lt.u32 	%p14, %r143, 3;
	@%p14 bra 	$L__BB1_9;
	add.s32 	%r144, %r192, %r1;
	mul.wide.s32 	%rd42, %r144, 4;
	add.s64 	%rd43, %rd2, %rd42;
	ld.global.u32 	%r145, [%rd43];
	mad.lo.s32 	%r146, %r192, %r71, %r177;
	mul.wide.u32 	%rd44, %r146, 4;
	add.s64 	%rd45, %rd1, %rd44;
	ld.global.u32 	%r147, [%rd45];
	mad.lo.s32 	%r148, %r147, %r145, %r197;
	ld.global.u32 	%r149, [%rd43+4];
	add.s32 	%r150, %r146, %r71;
	mul.wide.u32 	%rd46, %r150, 4;
	add.s64 	%rd47, %rd1, %rd46;
	ld.global.u32 	%r151, [%rd47];
	mad.lo.s32 	%r152, %r151, %r149, %r148;
	ld.global.u32 	%r153, [%rd43+8];
	add.s32 	%r154, %r150, %r71;
	mul.wide.u32 	%rd48, %r154, 4;
	add.s64 	%rd49, %rd1, %rd48;
	ld.global.u32 	%r155, [%rd49];
	mad.lo.s32 	%r156, %r155, %r153, %r152;
	ld.global.u32 	%r157, [%rd43+12];
	add.s32 	%r158, %r154, %r71;
	mul.wide.u32 	%rd50, %r158, 4;
	add.s64 	%rd51, %rd1, %rd50;
	ld.global.u32 	%r159, [%rd51];
	mad.lo.s32 	%r197, %r159, %r157, %r156;
	add.s32 	%r192, %r192, 4;
$L__BB1_9:
	and.b32  	%r161, %r70, 3;
	setp.eq.s32 	%p15, %r161, 0;
	@%p15 bra 	$L__BB1_14;
	setp.eq.s32 	%p16, %r161, 1;
	@%p16 bra 	$L__BB1_12;
	add.s32 	%r162, %r192, %r1;
	mul.wide.s32 	%rd52, %r162, 4;
	add.s64 	%rd53, %rd2, %rd52;
	ld.global.u32 	%r163, [%rd53];
	mad.lo.s32 	%r164, %r192, %r71, %r177;
	mul.wide.u32 	%rd54, %r164, 4;
	add.s64 	%rd55, %rd1, %rd54;
	ld.global.u32 	%r165, [%rd55];
	mad.lo.s32 	%r166, %r165, %r163, %r197;
	ld.global.u32 	%r167, [%rd53+4];
	add.s32 	%r168, %r164, %r71;
	mul.wide.u32 	%rd56, %r168, 4;
	add.s64 	%rd57, %rd1, %rd56;
	ld.global.u32 	%r169, [%rd57];
	mad.lo.s32 	%r197, %r169, %r167, %r166;
	add.s32 	%r192, %r192, 2;
$L__BB1_12:
	setp.eq.s32 	%p17, %r5, 0;
	@%p17 bra 	$L__BB1_14;
	add.s32 	%r170, %r192, %r1;
	mul.wide.s32 	%rd58, %r170, 4;
	add.s64 	%rd59, %rd2, %rd58;
	ld.global.u32 	%r171, [%rd59];
	mad.lo.s32 	%r172, %r192, %r71, %r177;
	mul.wide.u32 	%rd60, %r172, 4;
	add.s64 	%rd61, %rd1, %rd60;
	ld.global.u32 	%r173, [%rd61];
	mad.lo.s32 	%r197, %r173, %r171, %r197;
$L__BB1_14:
	add.s32 	%r174, %r177, %r2;
	mul.wide.s32 	%rd62, %r174, 4;
	add.s64 	%rd63, %rd4, %rd62;
	ld.global.u32 	%r175, [%rd63];
	add.s32 	%r176, %r175, %r197;
	add.s64 	%rd64, %rd3, %rd62;
	st.global.u32 	[%rd64], %r176;
	add.s32 	%r177, %r177, 1;
	setp.eq.s32 	%p18, %r177, %r71;
	@%p18 bra 	$L__BB1_27;
	bra.uni 	$L__BB1_3;
$L__BB1_15:
	and.b32  	%r55, %r71, 15;
	setp.lt.u32 	%p3, %r71, 16;
	mov.b32 	%r200, 0;
	@%p3 bra 	$L__BB1_18;
	and.b32  	%r200, %r71, 2147483632;
	mov.b32 	%r198, 0;
$L__BB1_17:
	.pragma "nounroll";
	add.s32 	%r79, %r198, %r2;
	mul.wide.s32 	%rd12, %r79, 4;
	add.s64 	%rd13, %rd4, %rd12;
	ld.global.u32 	%r80, [%rd13];
	add.s64 	%rd14, %rd3, %rd12;
	st.global.u32 	[%rd14], %r80;
	ld.global.u32 	%r81, [%rd13+4];
	st.global.u32 	[%rd14+4], %r81;
	ld.global.u32 	%r82, [%rd13+8];
	st.global.u32 	[%rd14+8], %r82;
	ld.global.u32 	%r83, [%rd13+12];
	st.global.u32 	[%rd14+12], %r83;
	ld.global.u32 	%r84, [%rd13+16];
	st.global.u32 	[%rd14+16], %r84;
	ld.global.u32 	%r85, [%rd13+20];
	st.global.u32 	[%rd14+20], %r85;
	ld.global.u32 	%r86, [%rd13+24];
	st.global.u32 	[%rd14+24], %r86;
	ld.global.u32 	%r87, [%rd13+28];
	st.global.u32 	[%rd14+28], %r87;
	ld.global.u32 	%r88, [%rd13+32];
	st.global.u32 	[%rd14+32], %r88;
	ld.global.u32 	%r89, [%rd13+36];
	st.global.u32 	[%rd14+36], %r89;
	ld.global.u32 	%r90, [%rd13+40];
	st.global.u32 	[%rd14+40], %r90;
	ld.global.u32 	%r91, [%rd13+44];
	st.global.u32 	[%rd14+44], %r91;
	ld.global.u32 	%r92, [%rd13+48];
	st.global.u32 	[%rd14+48], %r92;
	ld.global.u32 	%r93, [%rd13+52];
	st.global.u32 	[%rd14+52], %r93;
	ld.global.u32 	%r94, [%rd13+56];
	st.global.u32 	[%rd14+56], %r94;
	ld.global.u32 	%r95, [%rd13+60];
	st.global.u32 	[%rd14+60], %r95;
	add.s32 	%r198, %r198, 16;
	setp.ne.s32 	%p4, %r198, %r200;
	@%p4 bra 	$L__BB1_17;
$L__BB1_18:
	setp.eq.s32 	%p5, %r55, 0;
	@%p5 bra 	$L__BB1_27;
	and.b32  	%r60, %r71, 7;
	setp.lt.u32 	%p6, %r55, 8;
	@%p6 bra 	$L__BB1_21;
	add.s32 	%r96, %r200, %r2;
	mul.wide.s32 	%rd15, %r96, 4;
	add.s64 	%rd16, %rd4, %rd15;
	ld.global.u32 	%r97, [%rd16];
	add.s64 	%rd17, %rd3, %rd15;
	st.global.u32 	[%rd17], %r97;
	ld.global.u32 	%r98, [%rd16+4];
	st.global.u32 	[%rd17+4], %r98;
	ld.global.u32 	%r99, [%rd16+8];
	st.global.u32 	[%rd17+8], %r99;
	ld.global.u32 	%r100, [%rd16+12];
	st.global.u32 	[%rd17+12], %r100;
	ld.global.u32 	%r101, [%rd16+16];
	st.global.u32 	[%rd17+16], %r101;
	ld.global.u32 	%r102, [%rd16+20];
	st.global.u32 	[%rd17+20], %r102;
	ld.global.u32 	%r103, [%rd16+24];
	st.global.u32 	[%rd17+24], %r103;
	ld.global.u32 	%r104, [%rd16+28];
	st.global.u32 	[%rd17+28], %r104;
	add.s32 	%r200, %r200, 8;
$L__BB1_21:
	setp.eq.s32 	%p7, %r60, 0;
	@%p7 bra 	$L__BB1_27;
	and.b32  	%r63, %r71, 3;
	setp.lt.u32 	%p8, %r60, 4;
	@%p8 bra 	$L__BB1_24;
	add.s32 	%r105, %r200, %r2;
	mul.wide.s32 	%rd18, %r105, 4;
	add.s64 	%rd19, %rd4, %rd18;
	ld.global.u32 	%r106, [%rd19];
	add.s64 	%rd20, %rd3, %rd18;
	st.global.u32 	[%rd20], %r106;
	ld.global.u32 	%r107, [%rd19+4];
	st.global.u32 	[%rd20+4], %r107;
	ld.global.u32 	%r108, [%rd19+8];
	st.global.u32 	[%rd20+8], %r108;
	ld.global.u32 	%r109, [%rd19+12];
	st.global.u32 	[%rd20+12], %r109;
	add.s32 	%r200, %r200, 4;
$L__BB1_24:
	setp.eq.s32 	%p9, %r63, 0;
	@%p9 bra 	$L__BB1_27;
	mov.b32 	%r203, 0;
$L__BB1_26:
	.pragma "nounroll";
	add.s32 	%r111, %r200, %r2;
	mul.wide.s32 	%rd21, %r111, 4;
	add.s64 	%rd22, %rd4, %rd21;
	ld.global.u32 	%r112, [%rd22];
	add.s64 	%rd23, %rd3, %rd21;
	st.global.u32 	[%rd23], %r112;
	add.s32 	%r200, %r200, 1;
	add.s32 	%r203, %r203, 1;
	setp.ne.s32 	%p10, %r203, %r63;
	@%p10 bra 	$L__BB1_26;
$L__BB1_27:
	ret;

}


// ===== COMPILED SASS (sm_100) =====

	.target	sm_100

	.elftype	@"ET_EXEC"


//--------------------- .note.nv.tkinfo           --------------------------
	.section	.note.nv.tkinfo,"",@"SHT_NOTE"
	.sectionflags	@"SHF_NOTE_NV_TKINFO"
	.tkinfo
        /*0018*/ 	.word	0x00000002
        /*0030*/ 	.string	""
        /*0030*/ 	.string	"ptxas"
        /*0030*/ 	.string	"Cuda compilation tools, release 13.0, V13.0.88"
        /*0030*/ 	.string	"Build cuda_13.0.r13.0/compiler.36424714_0"
        /*0030*/ 	.string	"-arch sm_100 -m 64 "



//--------------------- .note.nv.cuinfo           --------------------------
	.section	.note.nv.cuinfo,"",@"SHT_NOTE"
	.sectionflags	@"SHF_NOTE_NV_CUINFO"
        /*0018*/ 	.short	0x0002
        /*001a*/ 	.short	0x0064
        /*001c*/ 	.short	0x0082
	.zero		2


//--------------------- .nv.info                  --------------------------
	.section	.nv.info,"",@"SHT_CUDA_INFO"
	.align	4


	//----- nvinfo : EIATTR_REGCOUNT
	.align		4
        /*0000*/ 	.byte	0x04, 0x2f
        /*0002*/ 	.short	(.L_2 - .L_1)
	.align		4
.L_1:
        /*0004*/ 	.word	index@(_Z20traverse_device_dataPi)
        /*0008*/ 	.word	0x00000018


	//----- nvinfo : EIATTR_FRAME_SIZE
	.align		4
.L_2:
        /*000c*/ 	.byte	0x04, 0x11
        /*000e*/ 	.short	(.L_4 - .L_3)
	.align		4
.L_3:
        /*0010*/ 	.word	index@(_Z20traverse_device_dataPi)
        /*0014*/ 	.word	0x00000008


	//----- nvinfo : EIATTR_REGCOUNT
	.align		4
.L_4:
        /*0018*/ 	.byte	0x04, 0x2f
        /*001a*/ 	.short	(.L_6 - .L_5)
	.align		4
.L_5:
        /*001c*/ 	.word	index@(_Z17matrix_operationsPiS_S_S_iii)
        /*0020*/ 	.word	0x00000020


	//----- nvinfo : EIATTR_FRAME_SIZE
	.align		4
.L_6:
        /*0024*/ 	.byte	0x04, 0x11
        /*0026*/ 	.short	(.L_8 - .L_7)
	.align		4
.L_7:
        /*0028*/ 	.word	index@(_Z17matrix_operationsPiS_S_S_iii)
        /*002c*/ 	.word	0x00000000


	//----- nvinfo : EIATTR_MIN_STACK_SIZE
	.align		4
.L_8:
        /*0030*/ 	.byte	0x04, 0x12
        /*0032*/ 	.short	(.L_10 - .L_9)
	.align		4
.L_9:
        /*0034*/ 	.word	index@(_Z17matrix_operationsPiS_S_S_iii)
        /*0038*/ 	.word	0x00000000


	//----- nvinfo : EIATTR_MIN_STACK_SIZE
	.align		4
.L_10:
        /*003c*/ 	.byte	0x04, 0x12
        /*003e*/ 	.short	(.L_12 - .L_11)
	.align		4
.L_11:
        /*0040*/ 	.word	index@(_Z20traverse_device_dataPi)
        /*0044*/ 	.word	0x00000008
.L_12:


//--------------------- .nv.compat                --------------------------
	.section	.nv.compat,"",@"SHT_CUDA_COMPAT_INFO"
	.align	4
        /*0000*/ 	.byte	0x02, 0x09, 0x00, 0x00, 0x02, 0x02, 0x01, 0x00, 0x02, 0x05, 0x05, 0x00, 0x03, 0x07, 0x01, 0x01
        /*0010*/ 	.byte	0x02, 0x03, 0x00, 0x00, 0x02, 0x06, 0x01, 0x00, 0x04, 0x0b, 0x08, 0x00, 0x09, 0x00, 0x00, 0x00
        /*0020*/ 	.byte	0x00, 0x00, 0x00, 0x00


//--------------------- .nv.info._Z17matrix_operationsPiS_S_S_iii --------------------------
	.section	.nv.info._Z17matrix_operationsPiS_S_S_iii,"",@"SHT_CUDA_INFO"
	.sectionflags	@""
	.align	4


	//----- nvinfo : EIATTR_CUDA_API_VERSION
	.align		4
        /*0000*/ 	.byte	0x04, 0x37
        /*0002*/ 	.short	(.L_14 - .L_13)
.L_13:
        /*0004*/ 	.word	0x00000082


	//----- nvinfo : EIATTR_KPARAM_INFO
	.align		4
.L_14:
        /*0008*/ 	.byte	0x04, 0x17
        /*000a*/ 	.short	(.L_16 - .L_15)
.L_15:
        /*000c*/ 	.word	0x00000000
        /*0010*/ 	.short	0x0006
        /*0012*/ 	.short	0x0028
        /*0014*/ 	.byte	0x00, 0xf0, 0x11, 0x00


	//----- nvinfo : EIATTR_KPARAM_INFO
	.align		4
.L_16:
        /*0018*/ 	.byte	0x04, 0x17
        /*001a*/ 	.short	(.L_18 - .L_17)
.L_17:
        /*001c*/ 	.word	0x00000000
        /*0020*/ 	.short	0x0005
        /*0022*/ 	.short	0x0024
        /*0024*/ 	.byte	0x00, 0xf0, 0x11, 0x00


	//----- nvinfo : EIATTR_KPARAM_INFO
	.align		4
.L_18:
        /*0028*/ 	.byte	0x04, 0x17
        /*002a*/ 	.short	(.L_20 - .L_19)
.L_19:
        /*002c*/ 	.word	0x00000000
        /*0030*/ 	.short	0x0004
        /*0032*/ 	.short	0x0020
        /*0034*/ 	.byte	0x00, 0xf0, 0x11, 0x00


	//----- nvinfo : EIATTR_KPARAM_INFO
	.align		4
.L_20:
        /*0038*/ 	.byte	0x04, 0x17
        /*003a*/ 	.short	(.L_22 - .L_21)
.L_21:
        /*003c*/ 	.word	0x00000000
        /*0040*/ 	.short	0x0003
        /*0042*/ 	.short	0x0018
        /*0044*/ 	.byte	0x00, 0xf5, 0x21, 0x00


	//----- nvinfo : EIATTR_KPARAM_INFO
	.align		4
.L_22:
        /*0048*/ 	.byte	0x04, 0x17
        /*004a*/ 	.short	(.L_24 - .L_23)
.L_23:
        /*004c*/ 	.word	0x00000000
        /*0050*/ 	.short	0x0002
        /*0052*/ 	.short	0x0010
        /*0054*/ 	.byte	0x00, 0xf5, 0x21, 0x00


	//----- nvinfo : EIATTR_KPARAM_INFO
	.align		4
.L_24:
        /*0058*/ 	.byte	0x04, 0x17
        /*005a*/ 	.short	(.L_26 - .L_25)
.L_25:
        /*005c*/ 	.word	0x00000000
        /*0060*/ 	.short	0x0001
        /*0062*/ 	.short	0x0008
        /*0064*/ 	.byte	0x00, 0xf5, 0x21, 0x00


	//----- nvinfo : EIATTR_KPARAM_INFO
	.align		4
.L_26:
        /*0068*/ 	.byte	0x04, 0x17
        /*006a*/ 	.short	(.L_28 - .L_27)
.L_27:
        /*006c*/ 	.word	0x00000000
        /*0070*/ 	.short	0x0000
        /*0072*/ 	.short	0x0000
        /*0074*/ 	.byte	0x00, 0xf5, 0x21, 0x00


	//----- nvinfo : EIATTR_SPARSE_MMA_MASK
	.align		4
.L_28:
        /*0078*/ 	.byte	0x03, 0x50
        /*007a*/ 	.short	0x0000


	//----- nvinfo : EIATTR_MAXREG_COUNT
	.align		4
        /*007c*/ 	.byte	0x03, 0x1b
        /*007e*/ 	.short	0x00ff


	//----- nvinfo : EIATTR_MERCURY_ISA_VERSION
	.align		4
        /*0080*/ 	.byte	0x03, 0x5f
        /*0082*/ 	.short	0x0101


	//----- nvinfo : EIATTR_VRC_CTA_INIT_COUNT
	.align		4
        /*0084*/ 	.byte	0x02, 0x4a
	.zero		1
	.zero		1


	//----- nvinfo : EIATTR_EXIT_INSTR_OFFSETS
	.align		4
        /*0088*/ 	.byte	0x04, 0x1c
        /*008a*/ 	.short	(.L_30 - .L_29)


	//   ....[0]....
.L_29:
        /*008c*/ 	.word	0x00000030


	//   ....[1]....
        /*0090*/ 	.word	0x000009b0


	//   ....[2]....
        /*0094*/ 	.word	0x00000cd0


	//   ....[3]....
        /*0098*/ 	.word	0x00000e90


	//   ....[4]....
        /*009c*/ 	.word	0x00000fd0


	//   ....[5]....
        /*00a0*/ 	.word	0x000010b0


	//----- nvinfo : EIATTR_CBANK_PARAM_SIZE
	.align		4
.L_30:
        /*00a4*/ 	.byte	0x03, 0x19
        /*00a6*/ 	.short	0x002c


	//----- nvinfo : EIATTR_PARAM_CBANK
	.align		4
        /*00a8*/ 	.byte	0x04, 0x0a
        /*00aa*/ 	.short	(.L_32 - .L_31)
	.align		4
.L_31:
        /*00ac*/ 	.word	index@(.nv.constant0._Z17matrix_operationsPiS_S_S_iii)
        /*00b0*/ 	.short	0x0380
        /*00b2*/ 	.short	0x002c


	//----- nvinfo : EIATTR_SW_WAR
	.align		4
.L_32:
        /*00b4*/ 	.byte	0x04, 0x36
        /*00b6*/ 	.short	(.L_34 - .L_33)
.L_33:
        /*00b8*/ 	.word	0x00000008
.L_34:


//--------------------- .nv.info._Z20traverse_device_dataPi --------------------------
	.section	.nv.info._Z20traverse_device_dataPi,"",@"SHT_CUDA_INFO"
	.sectionflags	@""
	.align	4


	//----- nvinfo : EIATTR_CUDA_API_VERSION
	.align		4
        /*0000*/ 	.byte	0x04, 0x37
        /*0002*/ 	.short	(.L_36 - .L_35)
.L_35:
        /*0004*/ 	.word	0x00000082


	//----- nvinfo : EIATTR_KPARAM_INFO
	.align		4
.L_36:
        /*0008*/ 	.byte	0x04, 0x17
        /*000a*/ 	.short	(.L_38 - .L_37)
.L_37:
        /*000c*/ 	.word	0x00000000
        /*0010*/ 	.short	0x0000
        /*0012*/ 	.short	0x0000
        /*0014*/ 	.byte	0x00, 0xf5, 0x21, 0x00


	//----- nvinfo : EIATTR_SPARSE_MMA_MASK
	.align		4
.L_38:
        /*0018*/ 	.byte	0x03, 0x50
        /*001a*/ 	.short	0x0000


	//----- nvinfo : EIATTR_MAXREG_COUNT
	.align		4
        /*001c*/ 	.byte	0x03, 0x1b
        /*001e*/ 	.short	0x00ff


	//----- nvinfo : EIATTR_EXTERNS
	.align		4
        /*0020*/ 	.byte	0x04, 0x0f
        /*0022*/ 	.short	(.L_40 - .L_39)


	//   ....[0]....
	.align		4
.L_39:
        /*0024*/ 	.word	index@(vprintf)


	//----- nvinfo : EIATTR_MERCURY_ISA_VERSION
	.align		4
.L_40:
        /*0028*/ 	.byte	0x03, 0x5f
        /*002a*/ 	.short	0x0101


	//----- nvinfo : EIATTR_VRC_CTA_INIT_COUNT
	.align		4
        /*002c*/ 	.byte	0x02, 0x4a
	.zero		1
	.zero		1


	//----- nvinfo : EIATTR_SYSCALL_OFFSETS
	.align		4
        /*0030*/ 	.byte	0x04, 0x46
        /*0032*/ 	.short	(.L_42 - .L_41)


	//   ....[0]....
.L_41:
        /*0034*/ 	.word	0x000001a0


	//----- nvinfo : EIATTR_EXIT_INSTR_OFFSETS
	.align		4
.L_42:
        /*0038*/ 	.byte	0x04, 0x1c
        /*003a*/ 	.short	(.L_44 - .L_43)


	//   ....[0]....
.L_43:
        /*003c*/ 	.word	0x000001b0


	//----- nvinfo : EIATTR_CBANK_PARAM_SIZE
	.align		4
.L_44:
        /*0040*/ 	.byte	0x03, 0x19
        /*0042*/ 	.short	0x0008


	//----- nvinfo : EIATTR_PARAM_CBANK
	.align		4
        /*0044*/ 	.byte	0x04, 0x0a
        /*0046*/ 	.short	(.L_46 - .L_45)
	.align		4
.L_45:
        /*0048*/ 	.word	index@(.nv.constant0._Z20traverse_device_dataPi)
        /*004c*/ 	.short	0x0380
        /*004e*/ 	.short	0x0008


	//----- nvinfo : EIATTR_SW_WAR
	.align		4
.L_46:
        /*0050*/ 	.byte	0x04, 0x36
        /*0052*/ 	.short	(.L_48 - .L_47)
.L_47:
        /*0054*/ 	.word	0x00000008
.L_48:


//--------------------- .nv.callgraph             --------------------------
	.section	.nv.callgraph,"",@"SHT_CUDA_CALLGRAPH"
	.align	4
	.sectionentsize	8
	.align		4
        /*0000*/ 	.word	0x00000000
	.align		4
        /*0004*/ 	.word	0xffffffff
	.align		4
        /*0008*/ 	.word	index@(_Z20traverse_device_dataPi)
	.align		4
        /*000c*/ 	.word	index@(vprintf)
	.align		4
        /*0010*/ 	.word	0x00000000
	.align		4
        /*0014*/ 	.word	0xfffffffe
	.align		4
        /*0018*/ 	.word	0x00000000
	.align		4
        /*001c*/ 	.word	0xfffffffd
	.align		4
        /*0020*/ 	.word	0x00000000
	.align		4
        /*0024*/ 	.word	0xfffffffc


//--------------------- .nv.constant4             --------------------------
	.section	.nv.constant4,"a",@progbits
	.align	8
	.align		8
.nv.constant4:
        /*0000*/ 	.dword	$str
	.align		8
        /*0008*/ 	.dword	vprintf


//--------------------- .text._Z17matrix_operationsPiS_S_S_iii --------------------------
	.section	.text._Z17matrix_operationsPiS_S_S_iii,"ax",@progbits
	.align	128
        .global         _Z17matrix_operationsPiS_S_S_iii
        .type           _Z17matrix_operationsPiS_S_S_iii,@function
        .size           _Z17matrix_operationsPiS_S_S_iii,(.L_x_14 - _Z17matrix_operationsPiS_S_S_iii)
        .other          _Z17matrix_operationsPiS_S_S_iii,@"STO_CUDA_ENTRY STV_DEFAULT"
_Z17matrix_operationsPiS_S_S_iii:
.text._Z17matrix_operationsPiS_S_S_iii:
[----:B------:R-:W-:Y:S08]  /*0000*/  LDC R1, c[0x0][0x37c] ;  /* 0x0000df00ff017b82 */ /* 0x000ff00000000800 */
[----:B------:R-:W0:Y:S02]  /*0010*/  LDC R2, c[0x0][0x3a4] ;  /* 0x0000e900ff027b82 */ /* 0x000e240000000800 */
[----:B0-----:R-:W-:-:S13]  /*0020*/  ISETP.GE.AND P0, PT, R2, 0x1, PT ;  /* 0x000000010200780c */ /* 0x001fda0003f06270 */
[----:B------:R-:W-:Y:S05]  /*0030*/  @!P0 EXIT ;  /* 0x000000000000894d */ /* 0x000fea0003800000 */
[----:B------:R-:W0:Y:S01]  /*0040*/  S2R R0, SR_CTAID.X ;  /* 0x0000000000007919 */ /* 0x000e220000002500 */
[----:B------:R-:W1:Y:S01]  /*0050*/  LDCU UR10, c[0x0][0x3a0] ;  /* 0x00007400ff0a77ac */ /* 0x000e620008000800 */
[----:B------:R-:W0:Y:S01]  /*0060*/  S2R R3, SR_TID.X ;  /* 0x0000000000037919 */ /* 0x000e220000002100 */
[----:B------:R-:W0:Y:S01]  /*0070*/  LDCU UR4, c[0x0][0x360] ;  /* 0x00006c00ff0477ac */ /* 0x000e220008000800 */
[----:B------:R-:W2:Y:S01]  /*0080*/  LDCU.64 UR8, c[0x0][0x358] ;  /* 0x00006b00ff0877ac */ /* 0x000ea20008000a00 */
[----:B-1----:R-:W-:Y:S01]  /*0090*/  UISETP.GE.AND UP0, UPT, UR10, 0x1, UPT ;  /* 0x000000010a00788c */ /* 0x002fe2000bf06270 */
[----:B0-----:R-:W-:-:S08]  /*00a0*/  IMAD R0, R0, UR4, R3 ;  /* 0x0000000400007c24 */ /* 0x001fd0000f8e0203 */
[----:B--2---:R-:W-:Y:S05]  /*00b0*/  BRA.U !UP0, `(.L_x_0) ;  /* 0x0000000908447547 */ /* 0x004fea000b800000 */
[----:B------:R-:W-:Y:S01]  /*00c0*/  HFMA2 R5, -RZ, RZ, 0, 0 ;  /* 0x00000000ff057431 */ /* 0x000fe200000001ff */
[----:B------:R-:W-:Y:S01]  /*00d0*/  ULOP3.LUT UR7, UR10, 0x7ffffff8, URZ, 0xc0, !UPT ;  /* 0x7ffffff80a077892 */ /* 0x000fe2000f8ec0ff */
[----:B------:R-:W-:Y:S01]  /*00e0*/  SHF.L.U32 R2, R2, 0x3, RZ ;  /* 0x0000000302027819 */ /* 0x000fe200000006ff */
[----:B------:R-:W-:Y:S01]  /*00f0*/  IMAD R3, R0, UR10, RZ ;  /* 0x0000000a00037c24 */ /* 0x000fe2000f8e02ff */
[----:B------:R-:W-:Y:S02]  /*0100*/  ULOP3.LUT UR6, UR10, 0x7, URZ, 0xc0, !UPT ;  /* 0x000000070a067892 */ /* 0x000fe4000f8ec0ff */
[----:B------:R-:W-:-:S12]  /*0110*/  UIADD3 UR5, UPT, UPT, -UR7, URZ, URZ ;  /* 0x000000ff07057290 */ /* 0x000fd8000fffe1ff */
.L_x_5:
[----:B0-----:R-:W0:Y:S01]  /*0120*/  LDC R4, c[0x0][0x3a0] ;  /* 0x0000e800ff047b82 */ /* 0x001e220000000800 */
[----:B------:R-:W-:Y:S02]  /*0130*/  MOV R6, RZ ;  /* 0x000000ff00067202 */ /* 0x000fe40000000f00 */
[----:B------:R-:W-:Y:S02]  /*0140*/  MOV R10, RZ ;  /* 0x000000ff000a7202 */ /* 0x000fe40000000f00 */
[----:B0-----:R-:W-:-:S13]  /*0150*/  ISETP.GE.U32.AND P0, PT, R4, 0x8, PT ;  /* 0x000000080400780c */ /* 0x001fda0003f06070 */
[----:B------:R-:W-:Y:S05]  /*0160*/  @!P0 BRA `(.L_x_1) ;  /* 0x0000000000ec8947 */ /* 0x000fea0003800000 */
[----:B------:R-:W0:Y:S01]  /*0170*/  LDC R8, c[0x0][0x3a4] ;  /* 0x0000e900ff087b82 */ /* 0x000e220000000800 */
[----:B------:R-:W-:Y:S01]  /*0180*/  MOV R10, RZ ;  /* 0x000000ff000a7202 */ /* 0x000fe20000000f00 */
[----:B------:R-:W-:Y:S01]  /*0190*/  UMOV UR4, UR5 ;  /* 0x0000000500047c82 */ /* 0x000fe20008000000 */
[----:B------:R-:W-:-:S05]  /*01a0*/  MOV R6, R3 ;  /* 0x0000000300067202 */ /* 0x000fca0000000f00 */
[----:B------:R-:W1:Y:S01]  /*01b0*/  LDC.64 R12, c[0x0][0x388] ;  /* 0x0000e200ff0c7b82 */ /* 0x000e620000000a00 */
[C---:B0-----:R-:W-:Y:S01]  /*01c0*/  IADD3 R9, PT, PT, R5.reuse, R8, RZ ;  /* 0x0000000805097210 */ /* 0x041fe20007ffe0ff */
[C-C-:B------:R-:W-:Y:S01]  /*01d0*/  IMAD R11, R8.reuse, 0x3, R5.reuse ;  /* 0x00000003080b7824 */ /* 0x140fe200078e0205 */
[CC--:B------:R-:W-:Y:S01]  /*01e0*/  LEA R7, R8.reuse, R5.reuse, 0x1 ;  /* 0x0000000508077211 */ /* 0x0c0fe200078e08ff */
[C-C-:B------:R-:W-:Y:S01]  /*01f0*/  IMAD R27, R8.reuse, 0x5, R5.reuse ;  /* 0x00000005081b7824 */ /* 0x140fe200078e0205 */
[C---:B------:R-:W-:Y:S01]  /*0200*/  LEA R25, R8.reuse, R5, 0x2 ;  /* 0x0000000508197211 */ /* 0x040fe200078e10ff */
[C-C-:B------:R-:W-:Y:S02]  /*0210*/  IMAD R29, R8.reuse, 0x6, R5.reuse ;  /* 0x00000006081d7824 */ /* 0x140fe400078e0205 */
[----:B------:R-:W-:Y:S02]  /*0220*/  IMAD R8, R8, 0x7, R5 ;  /* 0x0000000708087824 */ /* 0x000fe400078e0205 */
[----:B-1----:R-:W-:-:S07]  /*0230*/  IMAD.WIDE.U32 R14, R5, 0x4, R12 ;  /* 0x00000004050e7825 */ /* 0x002fce00078e000c */
.L_x_2:
[----:B------:R-:W0:Y:S01]  /*0240*/  LDC.64 R16, c[0x0][0x380] ;  /* 0x0000e000ff107b82 */ /* 0x000e220000000a00 */
[----:B------:R-:W2:Y:S01]  /*0250*/  LDG.E R20, desc[UR8][R14.64] ;  /* 0x000000080e147981 */ /* 0x000ea2000c1e1900 */
[----:B------:R-:W-:-:S05]  /*0260*/  IMAD.WIDE.U32 R18, R9, 0x4, R12 ;  /* 0x0000000409127825 */ /* 0x000fca00078e000c */
[----:B------:R1:W3:Y:S01]  /*0270*/  LDG.E R22, desc[UR8][R18.64] ;  /* 0x0000000812167981 */ /* 0x0002e2000c1e1900 */
[----:B0-----:R-:W-:-:S05]  /*0280*/  IMAD.WIDE R16, R6, 0x4, R16 ;  /* 0x0000000406107825 */ /* 0x001fca00078e0210 */
[----:B------:R-:W2:Y:S04]  /*0290*/  LDG.E R21, desc[UR8][R16.64] ;  /* 0x0000000810157981 */ /* 0x000ea8000c1e1900 */
[----:B------:R-:W3:Y:S01]  /*02a0*/  LDG.E R23, desc[UR8][R16.64+0x4] ;  /* 0x0000040810177981 */ /* 0x000ee2000c1e1900 */
[----:B-1----:R-:W-:-:S03]  /*02b0*/  IMAD.WIDE.U32 R18, R7, 0x4, R12 ;  /* 0x0000000407127825 */ /* 0x002fc600078e000c */
[----:B------:R-:W4:Y:S04]  /*02c0*/  LDG.E R26, desc[UR8][R16.64+0x8] ;  /* 0x00000808101a7981 */ /* 0x000f28000c1e1900 */
[----:B------:R-:W4:Y:S04]  /*02d0*/  LDG.E R24, desc[UR8][R18.64] ;  /* 0x0000000812187981 */ /* 0x000f28000c1e1900 */
[----:B------:R-:W5:Y:S01]  /*02e0*/  LDG.E R28, desc[UR8][R16.64+0x10] ;  /* 0x00001008101c7981 */ /* 0x000f62000c1e1900 */
[----:B--2---:R-:W-:Y:S02]  /*02f0*/  IMAD R10, R21, R20, R10 ;  /* 0x00000014150a7224 */ /* 0x004fe400078e020a */
[----:B------:R-:W-:-:S04]  /*0300*/  IMAD.WIDE.U32 R20, R11, 0x4, R12 ;  /* 0x000000040b147825 */ /* 0x000fc800078e000c */
[----:B---3--:R-:W-:Y:S02]  /*0310*/  IMAD R10, R23, R22, R10 ;  /* 0x00000016170a7224 */ /* 0x008fe400078e020a */
[----:B------:R-:W2:Y:S01]  /*0320*/  LDG.E R20, desc[UR8][R20.64] ;  /* 0x0000000814147981 */ /* 0x000ea2000c1e1900 */
[----:B------:R-:W-:-:S05]  /*0330*/  IMAD.WIDE.U32 R22, R25, 0x4, R12 ;  /* 0x0000000419167825 */ /* 0x000fca00078e000c */
[----:B------:R0:W5:Y:S04]  /*0340*/  LDG.E R19, desc[UR8][R22.64] ;  /* 0x0000000816137981 */ /* 0x000168000c1e1900 */
[----:B------:R-:W2:Y:S01]  /*0350*/  LDG.E R21, desc[UR8][R16.64+0xc] ;  /* 0x00000c0810157981 */ /* 0x000ea2000c1e1900 */
[----:B----4-:R-:W-:-:S03]  /*0360*/  IMAD R10, R26, R24, R10 ;  /* 0x000000181a0a7224 */ /* 0x010fc600078e020a */
[----:B------:R-:W3:Y:S01]  /*0370*/  LDG.E R26, desc[UR8][R16.64+0x18] ;  /* 0x00001808101a7981 */ /* 0x000ee2000c1e1900 */
[----:B0-----:R-:W-:-:S05]  /*0380*/  IMAD.WIDE.U32 R22, R27, 0x4, R12 ;  /* 0x000000041b167825 */ /* 0x001fca00078e000c */
[----:B------:R-:W4:Y:S04]  /*0390*/  LDG.E R24, desc[UR8][R22.64] ;  /* 0x0000000816187981 */ /* 0x000f28000c1e1900 */
[----:B------:R-:W3:Y:S01]  /*03a0*/  LDG.E R23, desc[UR8][R16.64+0x1c] ;  /* 0x00001c0810177981 */ /* 0x000ee2000c1e1900 */
[----:B--2---:R-:W-:-:S04]  /*03b0*/  IMAD R10, R21, R20, R10 ;  /* 0x00000014150a7224 */ /* 0x004fc800078e020a */
[----:B-----5:R-:W-:Y:S02]  /*03c0*/  IMAD R28, R28, R19, R10 ;  /* 0x000000131c1c7224 */ /* 0x020fe400078e020a */
[--C-:B------:R-:W-:Y:S01]  /*03d0*/  IMAD.WIDE.U32 R18, R29, 0x4, R12.reuse ;  /* 0x000000041d127825 */ /* 0x100fe200078e000c */
[----:B------:R-:W4:Y:S03]  /*03e0*/  LDG.E R10, desc[UR8][R16.64+0x14] ;  /* 0x00001408100a7981 */ /* 0x000f26000c1e1900 */
[----:B------:R-:W-:Y:S02]  /*03f0*/  IMAD.WIDE.U32 R20, R8, 0x4, R12 ;  /* 0x0000000408147825 */ /* 0x000fe400078e000c */
[----:B------:R-:W3:Y:S04]  /*0400*/  LDG.E R19, desc[UR8][R18.64] ;  /* 0x0000000812137981 */ /* 0x000ee8000c1e1900 */
[----:B------:R-:W2:Y:S01]  /*0410*/  LDG.E R20, desc[UR8][R20.64] ;  /* 0x0000000814147981 */ /* 0x000ea2000c1e1900 */
[----:B------:R-:W-:-:S04]  /*0420*/  UIADD3 UR4, UPT, UPT, UR4, 0x8, URZ ;  /* 0x0000000804047890 */ /* 0x000fc8000fffe0ff */
[----:B------:R-:W-:Y:S01]  /*0430*/  UISETP.NE.AND UP0, UPT, UR4, URZ, UPT ;  /* 0x000000ff0400728c */ /* 0x000fe2000bf05270 */
[C---:B------:R-:W-:Y:S01]  /*0440*/  IADD3 R9, PT, PT, R2.reuse, R9, RZ ;  /* 0x0000000902097210 */ /* 0x040fe20007ffe0ff */
[C---:B------:R-:W-:Y:S01]  /*0450*/  IMAD.WIDE.U32 R14, R2.reuse, 0x4, R14 ;  /* 0x00000004020e7825 */ /* 0x040fe200078e000e */
[C---:B------:R-:W-:Y:S02]  /*0460*/  IADD3 R7, PT, PT, R2.reuse, R7, RZ ;  /* 0x0000000702077210 */ /* 0x040fe40007ffe0ff */
[C---:B------:R-:W-:Y:S02]  /*0470*/  IADD3 R11, PT, PT, R2.reuse, R11, RZ ;  /* 0x0000000b020b7210 */ /* 0x040fe40007ffe0ff */
[C---:B------:R-:W-:Y:S02]  /*0480*/  IADD3 R25, PT, PT, R2.reuse, R25, RZ ;  /* 0x0000001902197210 */ /* 0x040fe40007ffe0ff */
[C---:B------:R-:W-:Y:S02]  /*0490*/  IADD3 R27, PT, PT, R2.reuse, R27, RZ ;  /* 0x0000001b021b7210 */ /* 0x040fe40007ffe0ff */
[----:B------:R-:W-:-:S02]  /*04a0*/  IADD3 R29, PT, PT, R2, R29, RZ ;  /* 0x0000001d021d7210 */ /* 0x000fc40007ffe0ff */
[----:B------:R-:W-:Y:S02]  /*04b0*/  IADD3 R8, PT, PT, R2, R8, RZ ;  /* 0x0000000802087210 */ /* 0x000fe40007ffe0ff */
[----:B------:R-:W-:Y:S01]  /*04c0*/  IADD3 R6, PT, PT, R6, 0x8, RZ ;  /* 0x0000000806067810 */ /* 0x000fe20007ffe0ff */
[----:B----4-:R-:W-:-:S04]  /*04d0*/  IMAD R10, R10, R24, R28 ;  /* 0x000000180a0a7224 */ /* 0x010fc800078e021c */
[----:B---3--:R-:W-:-:S04]  /*04e0*/  IMAD R10, R26, R19, R10 ;  /* 0x000000131a0a7224 */ /* 0x008fc800078e020a */
[----:B--2---:R-:W-:Y:S01]  /*04f0*/  IMAD R10, R23, R20, R10 ;  /* 0x00000014170a7224 */ /* 0x004fe200078e020a */
[----:B------:R-:W-:Y:S06]  /*0500*/  BRA.U UP0, `(.L_x_2) ;  /* 0xfffffffd004c7547 */ /* 0x000fec000b83ffff */
[----:B------:R-:W-:-:S07]  /*0510*/  MOV R6, UR7 ;  /* 0x0000000700067c02 */ /* 0x000fce0008000f00 */
.L_x_1:
[----:B------:R-:W-:-:S09]  /*0520*/  UISETP.NE.AND UP0, UPT, UR6, URZ, UPT ;  /* 0x000000ff0600728c */ /* 0x000fd2000bf05270 */
[----:B------:R-:W-:Y:S05]  /*0530*/  BRA.U !UP0, `(.L_x_3) ;  /* 0x0000000108ec7547 */ /* 0x000fea000b800000 */
[----:B------:R-:W-:Y:S01]  /*0540*/  UIADD3 UR4, UPT, UPT, UR6, -0x1, URZ ;  /* 0xffffffff06047890 */ /* 0x000fe2000fffe0ff */
[----:B------:R-:W-:-:S03]  /*0550*/  LOP3.LUT P0, R11, R4, 0x3, RZ, 0xc0, !PT ;  /* 0x00000003040b7812 */ /* 0x000fc6000780c0ff */
[----:B------:R-:W-:-:S09]  /*0560*/  UISETP.GE.U32.AND UP0, UPT, UR4, 0x3, UPT ;  /* 0x000000030400788c */ /* 0x000fd2000bf06070 */
[----:B------:R-:W-:Y:S05]  /*0570*/  BRA.U !UP0, `(.L_x_4) ;  /* 0x0000000108687547 */ /* 0x000fea000b800000 */
[----:B------:R-:W0:Y:S01]  /*0580*/  LDC R20, c[0x0][0x3a4] ;  /* 0x0000e900ff147b82 */ /* 0x000e220000000800 */
[----:B------:R-:W-:-:S07]  /*0590*/  IADD3 R7, PT, PT, R3, R6, RZ ;  /* 0x0000000603077210 */ /* 0x000fce0007ffe0ff */
[----:B------:R-:W1:Y:S08]  /*05a0*/  LDC.64 R8, c[0x0][0x388] ;  /* 0x0000e200ff087b82 */ /* 0x000e700000000a00 */
[----:B------:R-:W2:Y:S01]  /*05b0*/  LDC.64 R12, c[0x0][0x380] ;  /* 0x0000e000ff0c7b82 */ /* 0x000ea20000000a00 */
[----:B0-----:R-:W-:-:S05]  /*05c0*/  IMAD R15, R6, R20, R5 ;  /* 0x00000014060f7224 */ /* 0x001fca00078e0205 */
[C---:B------:R-:W-:Y:S01]  /*05d0*/  IADD3 R17, PT, PT, R15.reuse, R20, RZ ;  /* 0x000000140f117210 */ /* 0x040fe20007ffe0ff */
[----:B-1----:R-:W-:-:S03]  /*05e0*/  IMAD.WIDE.U32 R14, R15, 0x4, R8 ;  /* 0x000000040f0e7825 */ /* 0x002fc600078e0008 */
[CC--:B------:R-:W-:Y:S01]  /*05f0*/  IADD3 R21, PT, PT, R17.reuse, R20.reuse, RZ ;  /* 0x0000001411157210 */ /* 0x0c0fe20007ffe0ff */
[----:B------:R-:W-:Y:S02]  /*0600*/  IMAD.WIDE.U32 R16, R17, 0x4, R8 ;  /* 0x0000000411107825 */ /* 0x000fe400078e0008 */
[----:B------:R-:W3:Y:S02]  /*0610*/  LDG.E R14, desc[UR8][R14.64] ;  /* 0x000000080e0e7981 */ /* 0x000ee4000c1e1900 */
[----:B--2---:R-:W-:Y:S02]  /*0620*/  IMAD.WIDE R12, R7, 0x4, R12 ;  /* 0x00000004070c7825 */ /* 0x004fe400078e020c */
[----:B------:R-:W2:Y:S02]  /*0630*/  LDG.E R16, desc[UR8][R16.64] ;  /* 0x0000000810107981 */ /* 0x000ea4000c1e1900 */
[C-C-:B------:R-:W-:Y:S01]  /*0640*/  IMAD.WIDE.U32 R18, R21.reuse, 0x4, R8.reuse ;  /* 0x0000000415127825 */ /* 0x140fe200078e0008 */
[----:B------:R-:W-:Y:S01]  /*0650*/  IADD3 R21, PT, PT, R21, R20, RZ ;  /* 0x0000001415157210 */ /* 0x000fe20007ffe0ff */
[----:B------:R-:W3:Y:S04]  /*0660*/  LDG.E R7, desc[UR8][R12.64] ;  /* 0x000000080c077981 */ /* 0x000ee8000c1e1900 */
[----:B------:R-:W2:Y:S01]  /*0670*/  LDG.E R20, desc[UR8][R12.64+0x4] ;  /* 0x000004080c147981 */ /* 0x000ea2000c1e1900 */
[----:B------:R-:W-:-:S03]  /*0680*/  IMAD.WIDE.U32 R8, R21, 0x4, R8 ;  /* 0x0000000415087825 */ /* 0x000fc600078e0008 */
[----:B------:R-:W4:Y:S04]  /*0690*/  LDG.E R18, desc[UR8][R18.64] ;  /* 0x0000000812127981 */ /* 0x000f28000c1e1900 */
[----:B------:R-:W4:Y:S04]  /*06a0*/  LDG.E R22, desc[UR8][R12.64+0x8] ;  /* 0x000008080c167981 */ /* 0x000f28000c1e1900 */
[----:B------:R-:W5:Y:S04]  /*06b0*/  LDG.E R24, desc[UR8][R12.64+0xc] ;  /* 0x00000c080c187981 */ /* 0x000f68000c1e1900 */
[----:B------:R-:W5:Y:S01]  /*06c0*/  LDG.E R8, desc[UR8][R8.64] ;  /* 0x0000000808087981 */ /* 0x000f62000c1e1900 */
[----:B------:R-:W-:Y:S01]  /*06d0*/  IADD3 R6, PT, PT, R6, 0x4, RZ ;  /* 0x0000000406067810 */ /* 0x000fe20007ffe0ff */
[----:B---3--:R-:W-:-:S04]  /*06e0*/  IMAD R7, R7, R14, R10 ;  /* 0x0000000e07077224 */ /* 0x008fc800078e020a */
[----:B--2---:R-:W-:-:S04]  /*06f0*/  IMAD R7, R20, R16, R7 ;  /* 0x0000001014077224 */ /* 0x004fc800078e0207 */
[----:B----4-:R-:W-:-:S04]  /*0700*/  IMAD R7, R22, R18, R7 ;  /* 0x0000001216077224 */ /* 0x010fc800078e0207 */
[----:B-----5:R-:W-:-:S07]  /*0710*/  IMAD R10, R24, R8, R7 ;  /* 0x00000008180a7224 */ /* 0x020fce00078e0207 */
.L_x_4:
[----:B------:R-:W-:Y:S05]  /*0720*/  @!P0 BRA `(.L_x_3) ;  /* 0x0000000000708947 */ /* 0x000fea0003800000 */
[----:B------:R-:W-:Y:S01]  /*0730*/  ISETP.NE.AND P0, PT, R11, 0x1, PT ;  /* 0x000000010b00780c */ /* 0x000fe20003f05270 */
[----:B------:R-:W0:Y:S01]  /*0740*/  LDC.64 R18, c[0x0][0x388] ;  /* 0x0000e200ff127b82 */ /* 0x000e220000000a00 */
[----:B------:R-:W-:-:S07]  /*0750*/  LOP3.LUT P1, RZ, R4, 0x1, RZ, 0xc0, !PT ;  /* 0x0000000104ff7812 */ /* 0x000fce000782c0ff */
[----:B------:R-:W1:Y:S04]  /*0760*/  LDC.64 R8, c[0x0][0x380] ;  /* 0x0000e000ff087b82 */ /* 0x000e680000000a00 */
[----:B------:R-:W-:-:S04]  /*0770*/  @P0 IADD3 R7, PT, PT, R3, R6, RZ ;  /* 0x0000000603070210 */ /* 0x000fc80007ffe0ff */
[----:B------:R-:W2:Y:S08]  /*0780*/  @P0 LDC R4, c[0x0][0x3a4] ;  /* 0x0000e900ff040b82 */ /* 0x000eb00000000800 */
[----:B------:R-:W3:Y:S08]  /*0790*/  @P1 LDC R20, c[0x0][0x3a4] ;  /* 0x0000e900ff141b82 */ /* 0x000ef00000000800 */
[----:B------:R-:W4:Y:S01]  /*07a0*/  LDC.64 R14, c[0x0][0x380] ;  /* 0x0000e000ff0e7b82 */ /* 0x000f220000000a00 */
[----:B-1----:R-:W-:-:S05]  /*07b0*/  @P0 IMAD.WIDE R8, R7, 0x4, R8 ;  /* 0x0000000407080825 */ /* 0x002fca00078e0208 */
[----:B------:R-:W5:Y:S02]  /*07c0*/  @P0 LDG.E R21, desc[UR8][R8.64] ;  /* 0x0000000808150981 */ /* 0x000f64000c1e1900 */
[----:B------:R-:W1:Y:S01]  /*07d0*/  LDC.64 R12, c[0x0][0x388] ;  /* 0x0000e200ff0c7b82 */ /* 0x000e620000000a00 */
[C---:B--2---:R-:W-:Y:S01]  /*07e0*/  @P0 IMAD R17, R6.reuse, R4, R5 ;  /* 0x0000000406110224 */ /* 0x044fe200078e0205 */
[----:B------:R-:W-:-:S04]  /*07f0*/  @P0 IADD3 R6, PT, PT, R6, 0x2, RZ ;  /* 0x0000000206060810 */ /* 0x000fc80007ffe0ff */
[C---:B------:R-:W-:Y:S01]  /*0800*/  @P0 IADD3 R11, PT, PT, R17.reuse, R4, RZ ;  /* 0x00000004110b0210 */ /* 0x040fe20007ffe0ff */
[--C-:B0-----:R-:W-:Y:S01]  /*0810*/  @P0 IMAD.WIDE.U32 R16, R17, 0x4, R18.reuse ;  /* 0x0000000411100825 */ /* 0x101fe200078e0012 */
[----:B------:R-:W-:Y:S01]  /*0820*/  @P1 IADD3 R7, PT, PT, R3, R6, RZ ;  /* 0x0000000603071210 */ /* 0x000fe20007ffe0ff */
[----:B------:R-:W2:Y:S02]  /*0830*/  @P0 LDG.E R4, desc[UR8][R8.64+0x4] ;  /* 0x0000040808040981 */ /* 0x000ea4000c1e1900 */
[----:B------:R-:W-:Y:S02]  /*0840*/  @P0 IMAD.WIDE.U32 R18, R11, 0x4, R18 ;  /* 0x000000040b120825 */ /* 0x000fe400078e0012 */
[----:B------:R-:W5:Y:S02]  /*0850*/  @P0 LDG.E R16, desc[UR8][R16.64] ;  /* 0x0000000810100981 */ /* 0x000f64000c1e1900 */
[----:B---3--:R-:W-:Y:S02]  /*0860*/  @P1 IMAD R11, R6, R20, R5 ;  /* 0x00000014060b1224 */ /* 0x008fe400078e0205 */
[----:B----4-:R-:W-:Y:S01]  /*0870*/  @P1 IMAD.WIDE R14, R7, 0x4, R14 ;  /* 0x00000004070e1825 */ /* 0x010fe200078e020e */
[----:B------:R-:W2:Y:S05]  /*0880*/  @P0 LDG.E R18, desc[UR8][R18.64] ;  /* 0x0000000812120981 */ /* 0x000eaa000c1e1900 */
[----:B------:R-:W3:Y:S01]  /*0890*/  @P1 LDG.E R15, desc[UR8][R14.64] ;  /* 0x000000080e0f1981 */ /* 0x000ee2000c1e1900 */
[----:B-1----:R-:W-:-:S06]  /*08a0*/  @P1 IMAD.WIDE.U32 R12, R11, 0x4, R12 ;  /* 0x000000040b0c1825 */ /* 0x002fcc00078e000c */
[----:B------:R-:W3:Y:S01]  /*08b0*/  @P1 LDG.E R12, desc[UR8][R12.64] ;  /* 0x000000080c0c1981 */ /* 0x000ee2000c1e1900 */
[----:B-----5:R-:W-:-:S04]  /*08c0*/  @P0 IMAD R21, R21, R16, R10 ;  /* 0x0000001015150224 */ /* 0x020fc800078e020a */
[----:B--2---:R-:W-:-:S04]  /*08d0*/  @P0 IMAD R10, R4, R18, R21 ;  /* 0x00000012040a0224 */ /* 0x004fc800078e0215 */
[----:B---3--:R-:W-:-:S07]  /*08e0*/  @P1 IMAD R10, R15, R12, R10 ;  /* 0x0000000c0f0a1224 */ /* 0x008fce00078e020a */
.L_x_3:
[----:B------:R-:W0:Y:S01]  /*08f0*/  LDC.64 R6, c[0x0][0x390] ;  /* 0x0000e400ff067b82 */ /* 0x000e220000000a00 */
[----:B------:R-:W1:Y:S07]  /*0900*/  LDCU UR4, c[0x0][0x3a8] ;  /* 0x00007500ff0477ac */ /* 0x000e6e0008000800 */
[----:B------:R-:W2:Y:S01]  /*0910*/  LDC.64 R8, c[0x0][0x398] ;  /* 0x0000e600ff087b82 */ /* 0x000ea20000000a00 */
[----:B-1----:R-:W-:Y:S01]  /*0920*/  IMAD R11, R0, UR4, R5 ;  /* 0x00000004000b7c24 */ /* 0x002fe2000f8e0205 */
[----:B------:R-:W1:Y:S03]  /*0930*/  LDCU UR4, c[0x0][0x3a4] ;  /* 0x00007480ff0477ac */ /* 0x000e660008000800 */
[----:B0-----:R-:W-:-:S06]  /*0940*/  IMAD.WIDE R6, R11, 0x4, R6 ;  /* 0x000000040b067825 */ /* 0x001fcc00078e0206 */
[----:B------:R-:W3:Y:S01]  /*0950*/  LDG.E R7, desc[UR8][R6.64] ;  /* 0x0000000806077981 */ /* 0x000ee2000c1e1900 */
[----:B------:R-:W-:Y:S01]  /*0960*/  IADD3 R5, PT, PT, R5, 0x1, RZ ;  /* 0x0000000105057810 */ /* 0x000fe20007ffe0ff */
[----:B--2---:R-:W-:-:S03]  /*0970*/  IMAD.WIDE R8, R11, 0x4, R8 ;  /* 0x000000040b087825 */ /* 0x004fc600078e0208 */
[----:B-1----:R-:W-:Y:S02]  /*0980*/  ISETP.NE.AND P0, PT, R5, UR4, PT ;  /* 0x0000000405007c0c */ /* 0x002fe4000bf05270 */
[----:B---3--:R-:W-:-:S05]  /*0990*/  IADD3 R11, PT, PT, R7, R10, RZ ;  /* 0x0000000a070b7210 */ /* 0x008fca0007ffe0ff */
[----:B------:R0:W-:Y:S06]  /*09a0*/  STG.E desc[UR8][R8.64], R11 ;  /* 0x0000000b08007986 */ /* 0x0001ec000c101908 */
[----:B------:R-:W-:Y:S05]  /*09b0*/  @!P0 EXIT ;  /* 0x000000000000894d */ /* 0x000fea0003800000 */
[----:B------:R-:W-:Y:S05]  /*09c0*/  BRA `(.L_x_5) ;  /* 0xfffffff400d47947 */ /* 0x000fea000383ffff */
.L_x_0:
[C---:B------:R-:W-:Y:S01]  /*09d0*/  ISETP.GE.U32.AND P1, PT, R2.reuse, 0x10, PT ;  /* 0x000000100200780c */ /* 0x040fe20003f26070 */
[----:B------:R-:W-:Y:S01]  /*09e0*/  HFMA2 R3, -RZ, RZ, 0, 0 ;  /* 0x00000000ff037431 */ /* 0x000fe200000001ff */
[----:B------:R-:W-:-:S04]  /*09f0*/  LOP3.LUT R8, R2, 0xf, RZ, 0xc0, !PT ;  /* 0x0000000f02087812 */ /* 0x000fc800078ec0ff */
[----:B------:R-:W-:-:S07]  /*0a00*/  ISETP.NE.AND P0, PT, R8, RZ, PT ;  /* 0x000000ff0800720c */ /* 0x000fce0003f05270 */
[----:B------:R-:W-:Y:S06]  /*0a10*/  @!P1 BRA `(.L_x_6) ;  /* 0x0000000000ac9947 */ /* 0x000fec0003800000 */
[----:B------:R-:W-:Y:S01]  /*0a20*/  LOP3.LUT R3, R2, 0x7ffffff0, RZ, 0xc0, !PT ;  /* 0x7ffffff002037812 */ /* 0x000fe200078ec0ff */
[----:B------:R-:W-:-:S06]  /*0a30*/  UMOV UR4, URZ ;  /* 0x000000ff00047c82 */ /* 0x000fcc0008000000 */
.L_x_7:
[----:B----4-:R-:W0:Y:S08]  /*0a40*/  LDC R9, c[0x0][0x3a8] ;  /* 0x0000ea00ff097b82 */ /* 0x010e300000000800 */
[----:B------:R-:W1:Y:S08]  /*0a50*/  LDC.64 R4, c[0x0][0x390] ;  /* 0x0000e400ff047b82 */ /* 0x000e700000000a00 */
[----:B------:R-:W2:Y:S01]  /*0a60*/  LDC.64 R6, c[0x0][0x398] ;  /* 0x0000e600ff067b82 */ /* 0x000ea20000000a00 */
[----:B0-----:R-:W-:-:S04]  /*0a70*/  IMAD R9, R0, R9, UR4 ;  /* 0x0000000400097e24 */ /* 0x001fc8000f8e0209 */
[----:B-1----:R-:W-:-:S05]  /*0a80*/  IMAD.WIDE R4, R9, 0x4, R4 ;  /* 0x0000000409047825 */ /* 0x002fca00078e0204 */
[----:B------:R-:W3:Y:S01]  /*0a90*/  LDG.E R11, desc[UR8][R4.64] ;  /* 0x00000008040b7981 */ /* 0x000ee2000c1e1900 */
[----:B--2---:R-:W-:-:S05]  /*0aa0*/  IMAD.WIDE R6, R9, 0x4, R6 ;  /* 0x0000000409067825 */ /* 0x004fca00078e0206 */
[----:B---3--:R0:W-:Y:S04]  /*0ab0*/  STG.E desc[UR8][R6.64], R11 ;  /* 0x0000000b06007986 */ /* 0x0081e8000c101908 */
[----:B------:R-:W2:Y:S04]  /*0ac0*/  LDG.E R9, desc[UR8][R4.64+0x4] ;  /* 0x0000040804097981 */ /* 0x000ea8000c1e1900 */
[----:B--2---:R1:W-:Y:S04]  /*0ad0*/  STG.E desc[UR8][R6.64+0x4], R9 ;  /* 0x0000040906007986 */ /* 0x0043e8000c101908 */
[----:B------:R-:W2:Y:S04]  /*0ae0*/  LDG.E R13, desc[UR8][R4.64+0x8] ;  /* 0x00000808040d7981 */ /* 0x000ea8000c1e1900 */
[----:B--2---:R2:W-:Y:S04]  /*0af0*/  STG.E desc[UR8][R6.64+0x8], R13 ;  /* 0x0000080d06007986 */ /* 0x0045e8000c101908 */
[----:B------:R-:W3:Y:S04]  /*0b00*/  LDG.E R15, desc[UR8][R4.64+0xc] ;  /* 0x00000c08040f7981 */ /* 0x000ee8000c1e1900 */
[----:B---3--:R3:W-:Y:S04]  /*0b10*/  STG.E desc[UR8][R6.64+0xc], R15 ;  /* 0x00000c0f06007986 */ /* 0x0087e8000c101908 */
[----:B------:R-:W4:Y:S04]  /*0b20*/  LDG.E R17, desc[UR8][R4.64+0x10] ;  /* 0x0000100804117981 */ /* 0x000f28000c1e1900 */
[----:B----4-:R4:W-:Y:S04]  /*0b30*/  STG.E desc[UR8][R6.64+0x10], R17 ;  /* 0x0000101106007986 */ /* 0x0109e8000c101908 */
[----:B------:R-:W5:Y:S04]  /*0b40*/  LDG.E R19, desc[UR8][R4.64+0x14] ;  /* 0x0000140804137981 */ /* 0x000f68000c1e1900 */
[----:B-----5:R5:W-:Y:S04]  /*0b50*/  STG.E desc[UR8][R6.64+0x14], R19 ;  /* 0x0000141306007986 */ /* 0x020be8000c101908 */
[----:B0-----:R-:W2:Y:S04]  /*0b60*/  LDG.E R11, desc[UR8][R4.64+0x18] ;  /* 0x00001808040b7981 */ /* 0x001ea8000c1e1900 */
[----:B--2---:R0:W-:Y:S04]  /*0b70*/  STG.E desc[UR8][R6.64+0x18], R11 ;  /* 0x0000180b06007986 */ /* 0x0041e8000c101908 */
[----:B-1----:R-:W2:Y:S04]  /*0b80*/  LDG.E R9, desc[UR8][R4.64+0x1c] ;  /* 0x00001c0804097981 */ /* 0x002ea8000c1e1900 */
[----:B--2---:R1:W-:Y:S04]  /*0b90*/  STG.E desc[UR8][R6.64+0x1c], R9 ;  /* 0x00001c0906007986 */ /* 0x0043e8000c101908 */
[----:B------:R-:W2:Y:S04]  /*0ba0*/  LDG.E R13, desc[UR8][R4.64+0x20] ;  /* 0x00002008040d7981 */ /* 0x000ea8000c1e1900 */
[----:B--2---:R2:W-:Y:S04]  /*0bb0*/  STG.E desc[UR8][R6.64+0x20], R13 ;  /* 0x0000200d06007986 */ /* 0x0045e8000c101908 */
[----:B---3--:R-:W3:Y:S04]  /*0bc0*/  LDG.E R15, desc[UR8][R4.64+0x24] ;  /* 0x00002408040f7981 */ /* 0x008ee8000c1e1900 */
[----:B---3--:R3:W-:Y:S04]  /*0bd0*/  STG.E desc[UR8][R6.64+0x24], R15 ;  /* 0x0000240f06007986 */ /* 0x0087e8000c101908 */
[----:B----4-:R-:W4:Y:S04]  /*0be0*/  LDG.E R17, desc[UR8][R4.64+0x28] ;  /* 0x0000280804117981 */ /* 0x010f28000c1e1900 */
[----:B----4-:R4:W-:Y:S04]  /*0bf0*/  STG.E desc[UR8][R6.64+0x28], R17 ;  /* 0x0000281106007986 */ /* 0x0109e8000c101908 */
[----:B-----5:R-:W5:Y:S04]  /*0c00*/  LDG.E R19, desc[UR8][R4.64+0x2c] ;  /* 0x00002c0804137981 */ /* 0x020f68000c1e1900 */
[----:B-----5:R4:W-:Y:S04]  /*0c10*/  STG.E desc[UR8][R6.64+0x2c], R19 ;  /* 0x00002c1306007986 */ /* 0x0209e8000c101908 */
[----:B0-----:R-:W5:Y:S04]  /*0c20*/  LDG.E R11, desc[UR8][R4.64+0x30] ;  /* 0x00003008040b7981 */ /* 0x001f68000c1e1900 */
[----:B-----5:R4:W-:Y:S04]  /*0c30*/  STG.E desc[UR8][R6.64+0x30], R11 ;  /* 0x0000300b06007986 */ /* 0x0209e8000c101908 */
[----:B-1----:R-:W5:Y:S04]  /*0c40*/  LDG.E R9, desc[UR8][R4.64+0x34] ;  /* 0x0000340804097981 */ /* 0x002f68000c1e1900 */
[----:B-----5:R4:W-:Y:S04]  /*0c50*/  STG.E desc[UR8][R6.64+0x34], R9 ;  /* 0x0000340906007986 */ /* 0x0209e8000c101908 */
[----:B--2---:R-:W2:Y:S01]  /*0c60*/  LDG.E R13, desc[UR8][R4.64+0x38] ;  /* 0x00003808040d7981 */ /* 0x004ea2000c1e1900 */
[----:B------:R-:W-:-:S06]  /*0c70*/  UIADD3 UR4, UPT, UPT, UR4, 0x10, URZ ;  /* 0x0000001004047890 */ /* 0x000fcc000fffe0ff */
[----:B------:R-:W-:Y:S01]  /*0c80*/  ISETP.NE.AND P1, PT, R3, UR4, PT ;  /* 0x0000000403007c0c */ /* 0x000fe2000bf25270 */
[----:B--2---:R4:W-:Y:S04]  /*0c90*/  STG.E desc[UR8][R6.64+0x38], R13 ;  /* 0x0000380d06007986 */ /* 0x0049e8000c101908 */
[----:B---3--:R-:W2:Y:S04]  /*0ca0*/  LDG.E R15, desc[UR8][R4.64+0x3c] ;  /* 0x00003c08040f7981 */ /* 0x008ea8000c1e1900 */
[----:B--2---:R4:W-:Y:S04]  /*0cb0*/  STG.E desc[UR8][R6.64+0x3c], R15 ;  /* 0x00003c0f06007986 */ /* 0x0049e8000c101908 */
[----:B------:R-:W-:Y:S05]  /*0cc0*/  @P1 BRA `(.L_x_7) ;  /* 0xfffffffc005c1947 */ /* 0x000fea000383ffff */
.L_x_6:
[----:B------:R-:W-:Y:S05]  /*0cd0*/  @!P0 EXIT ;  /* 0x000000000000894d */ /* 0x000fea0003800000 */
[----:B------:R-:W-:Y:S02]  /*0ce0*/  ISETP.GE.U32.AND P0, PT, R8, 0x8, PT ;  /* 0x000000080800780c */ /* 0x000fe40003f06070 */
[----:B------:R-:W-:-:S04]  /*0cf0*/  LOP3.LUT R10, R2, 0x7, RZ, 0xc0, !PT ;  /* 0x00000007020a7812 */ /* 0x000fc800078ec0ff */
[----:B------:R-:W-:-:S07]  /*0d00*/  ISETP.NE.AND P1, PT, R10, RZ, PT ;  /* 0x000000ff0a00720c */ /* 0x000fce0003f25270 */
[----:B------:R-:W-:Y:S06]  /*0d10*/  @!P0 BRA `(.L_x_8) ;  /* 0x00000000005c8947 */ /* 0x000fec0003800000 */
[----:B------:R-:W0:Y:S01]  /*0d20*/  LDC.64 R4, c[0x0][0x390] ;  /* 0x0000e400ff047b82 */ /* 0x000e220000000a00 */
[----:B------:R-:W1:Y:S07]  /*0d30*/  LDCU UR4, c[0x0][0x3a8] ;  /* 0x00007500ff0477ac */ /* 0x000e6e0008000800 */
[----:B----4-:R-:W2:Y:S01]  /*0d40*/  LDC.64 R6, c[0x0][0x398] ;  /* 0x0000e600ff067b82 */ /* 0x010ea20000000a00 */
[----:B-1----:R-:W-:-:S04]  /*0d50*/  IMAD R9, R0, UR4, R3 ;  /* 0x0000000400097c24 */ /* 0x002fc8000f8e0203 */
[----:B0-----:R-:W-:-:S05]  /*0d60*/  IMAD.WIDE R4, R9, 0x4, R4 ;  /* 0x0000000409047825 */ /* 0x001fca00078e0204 */
        /* <DEDUP_REMOVED lines=9> */
[----:B------:R-:W3:Y:S04]  /*0e00*/  LDG.E R17, desc[UR8][R4.64+0x10] ;  /* 0x0000100804117981 */ /* 0x000ee8000c1e1900 */
[----:B---3--:R2:W-:Y:S04]  /*0e10*/  STG.E desc[UR8][R6.64+0x10], R17 ;  /* 0x0000101106007986 */ /* 0x0085e8000c101908 */
[----:B------:R-:W3:Y:S04]  /*0e20*/  LDG.E R19, desc[UR8][R4.64+0x14] ;  /* 0x0000140804137981 */ /* 0x000ee8000c1e1900 */
[----:B---3--:R2:W-:Y:S04]  /*0e30*/  STG.E desc[UR8][R6.64+0x14], R19 ;  /* 0x0000141306007986 */ /* 0x0085e8000c101908 */
[----:B0-----:R-:W3:Y:S04]  /*0e40*/  LDG.E R11, desc[UR8][R4.64+0x18] ;  /* 0x00001808040b7981 */ /* 0x001ee8000c1e1900 */
[----:B---3--:R2:W-:Y:S04]  /*0e50*/  STG.E desc[UR8][R6.64+0x18], R11 ;  /* 0x0000180b06007986 */ /* 0x0085e8000c101908 */
[----:B-1----:R-:W3:Y:S01]  /*0e60*/  LDG.E R9, desc[UR8][R4.64+0x1c] ;  /* 0x00001c0804097981 */ /* 0x002ee2000c1e1900 */
[----:B------:R-:W-:-:S03]  /*0e70*/  IADD3 R3, PT, PT, R3, 0x8, RZ ;  /* 0x0000000803037810 */ /* 0x000fc60007ffe0ff */
[----:B---3--:R2:W-:Y:S04]  /*0e80*/  STG.E desc[UR8][R6.64+0x1c], R9 ;  /* 0x00001c0906007986 */ /* 0x0085e8000c101908 */
.L_x_8:
[----:B------:R-:W-:Y:S05]  /*0e90*/  @!P1 EXIT ;  /* 0x000000000000994d */ /* 0x000fea0003800000 */
[----:B------:R-:W-:Y:S02]  /*0ea0*/  ISETP.GE.U32.AND P0, PT, R10, 0x4, PT ;  /* 0x000000040a00780c */ /* 0x000fe40003f06070 */
[----:B------:R-:W-:-:S04]  /*0eb0*/  LOP3.LUT R2, R2, 0x3, RZ, 0xc0, !PT ;  /* 0x0000000302027812 */ /* 0x000fc800078ec0ff */
[----:B------:R-:W-:-:S07]  /*0ec0*/  ISETP.NE.AND P1, PT, R2, RZ, PT ;  /* 0x000000ff0200720c */ /* 0x000fce0003f25270 */
[----:B------:R-:W-:Y:S06]  /*0ed0*/  @!P0 BRA `(.L_x_9) ;  /* 0x00000000003c8947 */ /* 0x000fec0003800000 */
[----:B------:R-:W0:Y:S01]  /*0ee0*/  LDC.64 R4, c[0x0][0x390] ;  /* 0x0000e400ff047b82 */ /* 0x000e220000000a00 */
[----:B------:R-:W1:Y:S07]  /*0ef0*/  LDCU UR4, c[0x0][0x3a8] ;  /* 0x00007500ff0477ac */ /* 0x000e6e0008000800 */
[----:B--2-4-:R-:W2:Y:S01]  /*0f00*/  LDC.64 R6, c[0x0][0x398] ;  /* 0x0000e600ff067b82 */ /* 0x014ea20000000a00 */
        /* <DEDUP_REMOVED lines=9> */
[----:B------:R-:W2:Y:S01]  /*0fa0*/  LDG.E R15, desc[UR8][R4.64+0xc] ;  /* 0x00000c08040f7981 */ /* 0x000ea2000c1e1900 */
[----:B------:R-:W-:-:S03]  /*0fb0*/  IADD3 R3, PT, PT, R3, 0x4, RZ ;  /* 0x0000000403037810 */ /* 0x000fc60007ffe0ff */
[----:B--2---:R0:W-:Y:S04]  /*0fc0*/  STG.E desc[UR8][R6.64+0xc], R15 ;  /* 0x00000c0f06007986 */ /* 0x0041e8000c101908 */
.L_x_9:
[----:B------:R-:W-:Y:S05]  /*0fd0*/  @!P1 EXIT ;  /* 0x000000000000994d */ /* 0x000fea0003800000 */
[----:B0-2-4-:R-:W0:Y:S01]  /*0fe0*/  LDC.64 R8, c[0x0][0x390] ;  /* 0x0000e400ff087b82 */ /* 0x015e220000000a00 */
[----:B------:R-:W1:Y:S01]  /*0ff0*/  LDCU UR5, c[0x0][0x3a8] ;  /* 0x00007500ff0577ac */ /* 0x000e620008000800 */
[----:B------:R-:W-:-:S06]  /*1000*/  UMOV UR4, URZ ;  /* 0x000000ff00047c82 */ /* 0x000fcc0008000000 */
[----:B------:R-:W2:Y:S02]  /*1010*/  LDC.64 R10, c[0x0][0x398] ;  /* 0x0000e600ff0a7b82 */ /* 0x000ea40000000a00 */
.L_x_10:
[----:B-1-3--:R-:W-:-:S04]  /*1020*/  IMAD R7, R0, UR5, R3 ;  /* 0x0000000500077c24 */ /* 0x00afc8000f8e0203 */
[----:B0-----:R-:W-:-:S06]  /*1030*/  IMAD.WIDE R4, R7, 0x4, R8 ;  /* 0x0000000407047825 */ /* 0x001fcc00078e0208 */
[----:B------:R-:W3:Y:S01]  /*1040*/  LDG.E R5, desc[UR8][R4.64] ;  /* 0x0000000804057981 */ /* 0x000ee2000c1e1900 */
[----:B------:R-:W-:Y:S01]  /*1050*/  UIADD3 UR4, UPT, UPT, UR4, 0x1, URZ ;  /* 0x0000000104047890 */ /* 0x000fe2000fffe0ff */
[----:B--2---:R-:W-:Y:S01]  /*1060*/  IMAD.WIDE R6, R7, 0x4, R10 ;  /* 0x0000000407067825 */ /* 0x004fe200078e020a */
[----:B------:R-:W-:-:S04]  /*1070*/  IADD3 R3, PT, PT, R3, 0x1, RZ ;  /* 0x0000000103037810 */ /* 0x000fc80007ffe0ff */
[----:B------:R-:W-:Y:S01]  /*1080*/  ISETP.NE.AND P0, PT, R2, UR4, PT ;  /* 0x0000000402007c0c */ /* 0x000fe2000bf05270 */
[----:B---3--:R3:W-:-:S12]  /*1090*/  STG.E desc[UR8][R6.64], R5 ;  /* 0x0000000506007986 */ /* 0x0087d8000c101908 */
[----:B------:R-:W-:Y:S05]  /*10a0*/  @P0 BRA `(.L_x_10) ;  /* 0xfffffffc00dc0947 */ /* 0x000fea000383ffff */
[----:B------:R-:W-:Y:S05]  /*10b0*/  EXIT ;  /* 0x000000000000794d */ /* 0x000fea0003800000 */
.L_x_11:
[----:B------:R-:W-:-:S00]  /*10c0*/  BRA `(.L_x_11) ;  /* 0xfffffffc00fc7947 */ /* 0x000fc0000383ffff */
[----:B------:R-:W-:-:S00]  /*10d0*/  NOP ;  /* 0x0000000000007918 */ /* 0x000fc00000000000 */
        /* <DEDUP_REMOVED lines=10> */
.L_x_14:


//--------------------- .text._Z20traverse_device_dataPi --------------------------
	.section	.text._Z20traverse_device_dataPi,"ax",@progbits
	.align	128
        .global         _Z20traverse_device_dataPi
        .type           _Z20traverse_device_dataPi,@function
        .size           _Z20traverse_device_dataPi,(.L_x_15 - _Z20traverse_device_dataPi)
        .other          _Z20traverse_device_dataPi,@"STO_CUDA_ENTRY STV_DEFAULT"
_Z20traverse_device_dataPi:
.text._Z20traverse_device_dataPi:
[----:B------:R-:W0:Y:S01]  /*0000*/  LDC R1, c[0x0][0x37c] ;  /* 0x0000df00ff017b82 */ /* 0x000e220000000800 */
[----:B------:R-:W1:Y:S07]  /*0010*/  S2R R0, SR_TID.Y ;  /* 0x0000000000007919 */ /* 0x000e6e0000002200 */
[----:B------:R-:W1:Y:S01]  /*0020*/  S2UR UR7, SR_CTAID.X ;  /* 0x00000000000779c3 */ /* 0x000e620000002500 */
[----:B------:R-:W2:Y:S01]  /*0030*/  LDCU UR6, c[0x0][0x2fc] ;  /* 0x00005f80ff0677ac */ /* 0x000ea20008000800 */
[----:B0-----:R-:W-:Y:S01]  /*0040*/  IADD3 R1, PT, PT, R1, -0x8, RZ ;  /* 0xfffffff801017810 */ /* 0x001fe20007ffe0ff */
[----:B------:R-:W0:Y:S01]  /*0050*/  S2R R5, SR_TID.X ;  /* 0x0000000000057919 */ /* 0x000e220000002100 */
[----:B------:R-:W0:Y:S04]  /*0060*/  LDCU UR8, c[0x0][0x360] ;  /* 0x00006c00ff0877ac */ /* 0x000e280008000800 */
[----:B------:R-:W3:Y:S01]  /*0070*/  S2UR UR9, SR_CTAID.Y ;  /* 0x00000000000979c3 */ /* 0x000ee20000002600 */
[----:B------:R-:W4:Y:S07]  /*0080*/  LDCU.64 UR4, c[0x0][0x358] ;  /* 0x00006b00ff0477ac */ /* 0x000f2e0008000a00 */
[----:B------:R-:W3:Y:S08]  /*0090*/  LDC R7, c[0x0][0x364] ;  /* 0x0000d900ff077b82 */ /* 0x000ef00000000800 */
[----:B------:R-:W5:Y:S01]  /*00a0*/  LDC.64 R2, c[0x0][0x380] ;  /* 0x0000e000ff027b82 */ /* 0x000f620000000a00 */
[----:B-1----:R-:W-:-:S05]  /*00b0*/  IADD3 R0, PT, PT, R0, UR7, RZ ;  /* 0x0000000700007c10 */ /* 0x002fca000fffe0ff */
[----:B---3--:R-:W-:-:S04]  /*00c0*/  IMAD R0, R7, UR9, R0 ;  /* 0x0000000907007c24 */ /* 0x008fc8000f8e0200 */
[----:B0-----:R-:W-:Y:S01]  /*00d0*/  IMAD R5, R0, UR8, R5 ;  /* 0x0000000800057c24 */ /* 0x001fe2000f8e0205 */
[----:B------:R-:W-:Y:S01]  /*00e0*/  MOV R0, 0x8 ;  /* 0x0000000800007802 */ /* 0x000fe20000000f00 */
[----:B------:R-:W0:Y:S02]  /*00f0*/  LDCU.64 UR8, c[0x4][URZ] ;  /* 0x01000000ff0877ac */ /* 0x000e240008000a00 */
[----:B-----5:R-:W-:-:S06]  /*0100*/  IMAD.WIDE R2, R5, 0x4, R2 ;  /* 0x0000000405027825 */ /* 0x020fcc00078e0202 */
[----:B----4-:R-:W3:Y:S01]  /*0110*/  LDG.E R2, desc[UR4][R2.64] ;  /* 0x0000000402027981 */ /* 0x010ee2000c1e1900 */
[----:B------:R-:W1:Y:S01]  /*0120*/  LDCU UR4, c[0x0][0x2f8] ;  /* 0x00005f00ff0477ac */ /* 0x000e620008000800 */
[----:B------:R4:W3:Y:S01]  /*0130*/  LDC.64 R8, c[0x4][R0] ;  /* 0x0100000000087b82 */ /* 0x0008e20000000a00 */
[----:B0-----:R-:W-:Y:S01]  /*0140*/  IMAD.U32 R4, RZ, RZ, UR8 ;  /* 0x00000008ff047e24 */ /* 0x001fe2000f8e00ff */
[----:B------:R-:W-:Y:S02]  /*0150*/  MOV R5, UR9 ;  /* 0x0000000900057c02 */ /* 0x000fe40008000f00 */
[----:B-1----:R-:W-:-:S05]  /*0160*/  IADD3 R6, P0, PT, R1, UR4, RZ ;  /* 0x0000000401067c10 */ /* 0x002fca000ff1e0ff */
[----:B--2---:R-:W-:Y:S01]  /*0170*/  IMAD.X R7, RZ, RZ, UR6, P0 ;  /* 0x00000006ff077e24 */ /* 0x004fe200080e06ff */
[----:B---3--:R4:W-:Y:S07]  /*0180*/  STL [R1], R2 ;  /* 0x0000000201007387 */ /* 0x0089ee0000100800 */
[----:B------:R-:W-:-:S07]  /*0190*/  LEPC R20, `(.L_x_12) ;  /* 0x000000001014794e */ /* 0x000fce0000000000 */
[----:B----4-:R-:W-:Y:S05]  /*01a0*/  CALL.ABS.NOINC R8 ;  /* 0x0000000008007343 */ /* 0x010fea0003c00000 */
.L_x_12:
[----:B------:R-:W-:Y:S05]  /*01b0*/  EXIT ;  /* 0x000000000000794d */ /* 0x000fea0003800000 */
.L_x_13:
        /* <DEDUP_REMOVED lines=12> */
.L_x_15:


//--------------------- .nv.global.init           --------------------------
	.section	.nv.global.init,"aw",@progbits
.nv.global.init:
	.type		$str,@object
	.size		$str,(.L_0 - $str)
$str:
        /*0000*/ 	.byte	0x25, 0x64, 0x20, 0x00
.L_0:


//--------------------- .nv.shared.reserved.0     --------------------------
	.section	.nv.shared.reserved.0,"aw",@nobits
	.weak		__nv_reservedSMEM_offset_0_alias
	.size		__nv_reservedSMEM_offset_0_alias, 0, 64
	.other		__nv_reservedSMEM_offset_0_alias,@"STO_CUDA_RESERVED_SHARED STV_DEFAULT"
__nv_reservedSMEM_offset_0_alias:
	.zero		0
	.zero		64


//--------------------- .nv.constant0._Z17matrix_operationsPiS_S_S_iii --------------------------
	.section	.nv.constant0._Z17matrix_operationsPiS_S_S_iii,"a",@progbits
	.sectionflags	@""
	.align	4
.nv.constant0._Z17matrix_operationsPiS_S_S_iii:
	.zero		940


//--------------------- .nv.constant0._Z20traverse_device_dataPi --------------------------
	.section	.nv.constant0._Z20traverse_device_dataPi,"a",@progbits
	.sectionflags	@""
	.align	4
.nv.constant0._Z20traverse_device_dataPi:
	.zero		904


//--------------------- SYMBOLS --------------------------

	.type		.nv.reservedSmem.offset0,@object
	.size		.nv.reservedSmem.offset0,0x4
	.type		vprintf,@function
